//
// Generated by NVIDIA NVVM Compiler
//
// Compiler Build ID: CL-36424714
// Cuda compilation tools, release 13.0, V13.0.88
// Based on NVVM 20.0.0
//

.version 9.0
.target sm_100
.address_size 64

	// .globl	_Z20counting_sort_kernelPcS_ii

.visible .entry _Z20counting_sort_kernelPcS_ii(
	.param .u64 .ptr .align 1 _Z20counting_sort_kernelPcS_ii_param_0,
	.param .u64 .ptr .align 1 _Z20counting_sort_kernelPcS_ii_param_1,
	.param .u32 _Z20counting_sort_kernelPcS_ii_param_2,
	.param .u32 _Z20counting_sort_kernelPcS_ii_param_3
)
{
	.reg .pred 	%p<2>;
	.reg .b16 	%rs<2>;
	.reg .b32 	%r<8>;
	.reg .b64 	%rd<10>;

	ld.param.u64 	%rd1, [_Z20counting_sort_kernelPcS_ii_param_0];
	ld.param.u64 	%rd2, [_Z20counting_sort_kernelPcS_ii_param_1];
	ld.param.u32 	%r3, [_Z20counting_sort_kernelPcS_ii_param_2];
	ld.param.u32 	%r2, [_Z20counting_sort_kernelPcS_ii_param_3];
	mov.u32 	%r4, %ctaid.x;
	mov.u32 	%r5, %ntid.x;
	mov.u32 	%r6, %tid.x;
	mad.lo.s32 	%r1, %r4, %r5, %r6;
	setp.ge.s32 	%p1, %r1, %r3;
	@%p1 bra 	$L__BB0_2;
	cvta.to.global.u64 	%rd3, %rd1;
	cvta.to.global.u64 	%rd4, %rd2;
	mul.lo.s32 	%r7, %r1, 30;
	cvt.s64.s32 	%rd5, %r7;
	cvt.s64.s32 	%rd6, %r2;
	add.s64 	%rd7, %rd6, %rd5;
	add.s64 	%rd8, %rd3, %rd7;
	ld.global.u8 	%rs1, [%rd8];
	add.s64 	%rd9, %rd4, %rd7;
	st.global.u8 	[%rd9], %rs1;
$L__BB0_2:
	ret;

}


// ===== COMPILED SASS (sm_100) =====

	.target	sm_100

	.elftype	@"ET_EXEC"


//--------------------- .note.nv.tkinfo           --------------------------
	.section	.note.nv.tkinfo,"",@"SHT_NOTE"
	.sectionflags	@"SHF_NOTE_NV_TKINFO"
	.tkinfo
        /*0018*/ 	.word	0x00000002
        /*0030*/ 	.string	""
        /*0030*/ 	.string	"ptxas"
        /*0030*/ 	.string	"Cuda compilation tools, release 13.0, V13.0.88"
        /*0030*/ 	.string	"Build cuda_13.0.r13.0/compiler.36424714_0"
        /*0030*/ 	.string	"-arch sm_100 -m 64 "



//--------------------- .note.nv.cuinfo           --------------------------
	.section	.note.nv.cuinfo,"",@"SHT_NOTE"
	.sectionflags	@"SHF_NOTE_NV_CUINFO"
        /*0018*/ 	.short	0x0002
        /*001a*/ 	.short	0x0064
        /*001c*/ 	.short	0x0082
	.zero		2


//--------------------- .nv.info                  --------------------------
	.section	.nv.info,"",@"SHT_CUDA_INFO"
	.align	4


	//----- nvinfo : EIATTR_REGCOUNT
	.align		4
        /*0000*/ 	.byte	0x04, 0x2f
        /*0002*/ 	.short	(.L_1 - .L_0)
	.align		4
.L_0:
        /*0004*/ 	.word	index@(_Z20counting_sort_kernelPcS_ii)
        /*0008*/ 	.word	0x00000008


	//----- nvinfo : EIATTR_FRAME_SIZE
	.align		4
.L_1:
        /*000c*/ 	.byte	0x04, 0x11
        /*000e*/ 	.short	(.L_3 - .L_2)
	.align		4
.L_2:
        /*0010*/ 	.word	index@(_Z20counting_sort_kernelPcS_ii)
        /*0014*/ 	.word	0x00000000


	//----- nvinfo : EIATTR_MIN_STACK_SIZE
	.align		4
.L_3:
        /*0018*/ 	.byte	0x04, 0x12
        /*001a*/ 	.short	(.L_5 - .L_4)
	.align		4
.L_4:
        /*001c*/ 	.word	index@(_Z20counting_sort_kernelPcS_ii)
        /*0020*/ 	.word	0x00000000
.L_5:


//--------------------- .nv.compat                --------------------------
	.section	.nv.compat,"",@"SHT_CUDA_COMPAT_INFO"
	.align	4
        /*0000*/ 	.byte	0x02, 0x09, 0x00, 0x00, 0x02, 0x02, 0x01, 0x00, 0x02, 0x05, 0x05, 0x00, 0x03, 0x07, 0x01, 0x01
        /*0010*/ 	.byte	0x02, 0x03, 0x00, 0x00, 0x02, 0x06, 0x01, 0x00, 0x04, 0x0b, 0x08, 0x00, 0x09, 0x00, 0x00, 0x00
        /*0020*/ 	.byte	0x00, 0x00, 0x00, 0x00


//--------------------- .nv.info._Z20counting_sort_kernelPcS_ii --------------------------
	.section	.nv.info._Z20counting_sort_kernelPcS_ii,"",@"SHT_CUDA_INFO"
	.sectionflags	@""
	.align	4


	//----- nvinfo : EIATTR_CUDA_API_VERSION
	.align		4
        /*0000*/ 	.byte	0x04, 0x37
        /*0002*/ 	.short	(.L_7 - .L_6)
.L_6:
        /*0004*/ 	.word	0x00000082


	//----- nvinfo : EIATTR_KPARAM_INFO
	.align		4
.L_7:
        /*0008*/ 	.byte	0x04, 0x17
        /*000a*/ 	.short	(.L_9 - .L_8)
.L_8:
        /*000c*/ 	.word	0x00000000
        /*0010*/ 	.short	0x0003
        /*0012*/ 	.short	0x0014
        /*0014*/ 	.byte	0x00, 0xf0, 0x11, 0x00


	//----- nvinfo : EIATTR_KPARAM_INFO
	.align		4
.L_9:
        /*0018*/ 	.byte	0x04, 0x17
        /*001a*/ 	.short	(.L_11 - .L_10)
.L_10:
        /*001c*/ 	.word	0x00000000
        /*0020*/ 	.short	0x0002
        /*0022*/ 	.short	0x0010
        /*0024*/ 	.byte	0x00, 0xf0, 0x11, 0x00


	//----- nvinfo : EIATTR_KPARAM_INFO
	.align		4
.L_11:
        /*0028*/ 	.byte	0x04, 0x17
        /*002a*/ 	.short	(.L_13 - .L_12)
.L_12:
        /*002c*/ 	.word	0x00000000
        /*0030*/ 	.short	0x0001
        /*0032*/ 	.short	0x0008
        /*0034*/ 	.byte	0x00, 0xf5, 0x21, 0x00


	//----- nvinfo : EIATTR_KPARAM_INFO
	.align		4
.L_13:
        /*0038*/ 	.byte	0x04, 0x17
        /*003a*/ 	.short	(.L_15 - .L_14)
.L_14:
        /*003c*/ 	.word	0x00000000
        /*0040*/ 	.short	0x0000
        /*0042*/ 	.short	0x0000
        /*0044*/ 	.byte	0x00, 0xf5, 0x21, 0x00


	//----- nvinfo : EIATTR_SPARSE_MMA_MASK
	.align		4
.L_15:
        /*0048*/ 	.byte	0x03, 0x50
        /*004a*/ 	.short	0x0000


	//----- nvinfo : EIATTR_MAXREG_COUNT
	.align		4
        /*004c*/ 	.byte	0x03, 0x1b
        /*004e*/ 	.short	0x00ff


	//----- nvinfo : EIATTR_MERCURY_ISA_VERSION
	.align		4
        /*0050*/ 	.byte	0x03, 0x5f
        /*0052*/ 	.short	0x0101


	//----- nvinfo : EIATTR_VRC_CTA_INIT_COUNT
	.align		4
        /*0054*/ 	.byte	0x02, 0x4a
	.zero		1
	.zero		1


	//----- nvinfo : EIATTR_EXIT_INSTR_OFFSETS
	.align		4
        /*0058*/ 	.byte	0x04, 0x1c
        /*005a*/ 	.short	(.L_17 - .L_16)


	//   ....[0]....
.L_16:
        /*005c*/ 	.word	0x00000070


	//   ....[1]....
        /*0060*/ 	.word	0x00000150


	//----- nvinfo : EIATTR_CBANK_PARAM_SIZE
	.align		4
.L_17:
        /*0064*/ 	.byte	0x03, 0x19
        /*0066*/ 	.short	0x0018


	//----- nvinfo : EIATTR_PARAM_CBANK
	.align		4
        /*0068*/ 	.byte	0x04, 0x0a
        /*006a*/ 	.short	(.L_19 - .L_18)
	.align		4
.L_18:
        /*006c*/ 	.word	index@(.nv.constant0._Z20counting_sort_kernelPcS_ii)
        /*0070*/ 	.short	0x0380
        /*0072*/ 	.short	0x0018


	//----- nvinfo : EIATTR_SW_WAR
	.align		4
.L_19:
        /*0074*/ 	.byte	0x04, 0x36
        /*0076*/ 	.short	(.L_21 - .L_20)
.L_20:
        /*0078*/ 	.word	0x00000008
.L_21:


//--------------------- .nv.callgraph             --------------------------
	.section	.nv.callgraph,"",@"SHT_CUDA_CALLGRAPH"
	.align	4
	.sectionentsize	8
	.align		4
        /*0000*/ 	.word	0x00000000
	.align		4
        /*0004*/ 	.word	0xffffffff
	.align		4
        /*0008*/ 	.word	0x00000000
	.align		4
        /*000c*/ 	.word	0xfffffffe
	.align		4
        /*0010*/ 	.word	0x00000000
	.align		4
        /*0014*/ 	.word	0xfffffffd
	.align		4
        /*0018*/ 	.word	0x00000000
	.align		4
        /*001c*/ 	.word	0xfffffffc


//--------------------- .text._Z20counting_sort_kernelPcS_ii --------------------------
	.section	.text._Z20counting_sort_kernelPcS_ii,"ax",@progbits
	.align	128
        .global         _Z20counting_sort_kernelPcS_ii
        .type           _Z20counting_sort_kernelPcS_ii,@function
        .size           _Z20counting_sort_kernelPcS_ii,(.L_x_1 - _Z20counting_sort_kernelPcS_ii)
        .other          _Z20counting_sort_kernelPcS_ii,@"STO_CUDA_ENTRY STV_DEFAULT"
_Z20counting_sort_kernelPcS_ii:
.text._Z20counting_sort_kernelPcS_ii:
[----:B------:R-:W-:Y:S01]  /*0000*/  LDC R1, c[0x0][0x37c] ;  /* 0x0000df00ff017b82 */ /* 0x000fe20000000800 */
[----:B------:R-:W0:Y:S07]  /*0010*/  S2R R3, SR_TID.X ;  /* 0x0000000000037919 */ /* 0x000e2e0000002100 */
[----:B------:R-:W0:Y:S01]  /*0020*/  S2UR UR4, SR_CTAID.X ;  /* 0x00000000000479c3 */ /* 0x000e220000002500 */
[----:B------:R-:W1:Y:S07]  /*0030*/  LDCU UR5, c[0x0][0x390] ;  /* 0x00007200ff0577ac */ /* 0x000e6e0008000800 */
[----:B------:R-:W0:Y:S02]  /*0040*/  LDC R0, c[0x0][0x360] ;  /* 0x0000d800ff007b82 */ /* 0x000e240000000800 */
[----:B0-----:R-:W-:-:S05]  /*0050*/  IMAD R0, R0, UR4, R3 ;  /* 0x0000000400007c24 */ /* 0x001fca000f8e0203 */
[----:B-1----:R-:W-:-:S13]  /*0060*/  ISETP.GE.AND P0, PT, R0, UR5, PT ;  /* 0x0000000500007c0c */ /* 0x002fda000bf06270 */
[----:B------:R-:W-:Y:S05]  /*0070*/  @P0 EXIT ;  /* 0x000000000000094d */ /* 0x000fea0003800000 */
[----:B------:R-:W0:Y:S01]  /*0080*/  LDCU UR7, c[0x0][0x394] ;  /* 0x00007280ff0777ac */ /* 0x000e220008000800 */
[----:B------:R-:W-:Y:S01]  /*0090*/  IMAD R0, R0, 0x1e, RZ ;  /* 0x0000001e00007824 */ /* 0x000fe200078e02ff */
[----:B------:R-:W1:Y:S01]  /*00a0*/  LDCU.128 UR8, c[0x0][0x380] ;  /* 0x00007000ff0877ac */ /* 0x000e620008000c00 */
[----:B------:R-:W2:Y:S01]  /*00b0*/  LDCU.64 UR4, c[0x0][0x358] ;  /* 0x00006b00ff0477ac */ /* 0x000ea20008000a00 */
[----:B0-----:R-:W-:Y:S02]  /*00c0*/  USHF.R.S32.HI UR6, URZ, 0x1f, UR7 ;  /* 0x0000001fff067899 */ /* 0x001fe40008011407 */
[----:B------:R-:W-:-:S04]  /*00d0*/  IADD3 R4, P0, PT, R0, UR7, RZ ;  /* 0x0000000700047c10 */ /* 0x000fc8000ff1e0ff */
[----:B-1----:R-:W-:Y:S02]  /*00e0*/  IADD3 R2, P1, PT, R4, UR8, RZ ;  /* 0x0000000804027c10 */ /* 0x002fe4000ff3e0ff */
[----:B------:R-:W-:-:S04]  /*00f0*/  LEA.HI.X.SX32 R0, R0, UR6, 0x1, P0 ;  /* 0x0000000600007c11 */ /* 0x000fc800080f0eff */
[----:B------:R-:W-:-:S06]  /*0100*/  IADD3.X R3, PT, PT, R0, UR9, RZ, P1, !PT ;  /* 0x0000000900037c10 */ /* 0x000fcc0008ffe4ff */
[----:B--2---:R-:W2:Y:S01]  /*0110*/  LDG.E.U8 R3, desc[UR4][R2.64] ;  /* 0x0000000402037981 */ /* 0x004ea2000c1e1100 */
[----:B------:R-:W-:-:S04]  /*0120*/  IADD3 R4, P0, PT, R4, UR10, RZ ;  /* 0x0000000a04047c10 */ /* 0x000fc8000ff1e0ff */
[----:B------:R-:W-:-:S05]  /*0130*/  IADD3.X R5, PT, PT, R0, UR11, RZ, P0, !PT ;  /* 0x0000000b00057c10 */ /* 0x000fca00087fe4ff */
[----:B--2---:R-:W-:Y:S01]  /*0140*/  STG.E.U8 desc[UR4][R4.64], R3 ;  /* 0x0000000304007986 */ /* 0x004fe2000c101104 */
[----:B------:R-:W-:Y:S05]  /*0150*/  EXIT ;  /* 0x000000000000794d */ /* 0x000fea0003800000 */
.L_x_0:
[----:B------:R-:W-:-:S00]  /*0160*/  BRA `(.L_x_0) ;  /* 0xfffffffc00fc7947 */ /* 0x000fc0000383ffff */
[----:B------:R-:W-:-:S00]  /*0170*/  NOP ;  /* 0x0000000000007918 */ /* 0x000fc00000000000 */
        /* <DEDUP_REMOVED lines=8> */
.L_x_1:


//--------------------- .nv.shared.reserved.0     --------------------------
	.section	.nv.shared.reserved.0,"aw",@nobits
	.weak		__nv_reservedSMEM_offset_0_alias
	.size		__nv_reservedSMEM_offset_0_alias, 0, 64
	.other		__nv_reservedSMEM_offset_0_alias,@"STO_CUDA_RESERVED_SHARED STV_DEFAULT"
__nv_reservedSMEM_offset_0_alias:
	.zero		0
	.zero		64


//--------------------- .nv.constant0._Z20counting_sort_kernelPcS_ii --------------------------
	.section	.nv.constant0._Z20counting_sort_kernelPcS_ii,"a",@progbits
	.sectionflags	@""
	.align	4
.nv.constant0._Z20counting_sort_kernelPcS_ii:
	.zero		920


//--------------------- SYMBOLS --------------------------

	.type		.nv.reservedSmem.offset0,@object
	.size		.nv.reservedSmem.offset0,0x4
